	.headerflags	@"EF_CUDA_TEXMODE_UNIFIED EF_CUDA_64BIT_ADDRESS EF_CUDA_ACCELERATORS EF_CUDA_SM90 EF_CUDA_VIRTUAL_SM(EF_CUDA_SM90)"
	.elftype	@"ET_EXEC"


//--------------------- .nv.info                  --------------------------
	.section	.nv.info,"",@"SHT_CUDA_INFO"
	.align	4


	//----- nvinfo : EIATTR_REGCOUNT
	.align		4
        /*0000*/ 	.byte	0x04, 0x2f
        /*0002*/ 	.short	(.L_1 - .L_0)
	.align		4
.L_0:
        /*0004*/ 	.word	index@(triton_poi_fused_repeat_3)
        /*0008*/ 	.word	0x0000000c


	//----- nvinfo : EIATTR_MIN_STACK_SIZE
	.align		4
.L_1:
        /*000c*/ 	.byte	0x04, 0x12
        /*000e*/ 	.short	(.L_3 - .L_2)
	.align		4
.L_2:
        /*0010*/ 	.word	index@(triton_poi_fused_repeat_3)
        /*0014*/ 	.word	0x00000000


	//----- nvinfo : EIATTR_FRAME_SIZE
	.align		4
.L_3:
        /*0018*/ 	.byte	0x04, 0x11
        /*001a*/ 	.short	(.L_5 - .L_4)
	.align		4
.L_4:
        /*001c*/ 	.word	index@(triton_poi_fused_repeat_3)
        /*0020*/ 	.word	0x00000000


	//----- nvinfo : EIATTR_MIN_STACK_SIZE
	.align		4
.L_5:
        /*0024*/ 	.byte	0x04, 0x12
        /*0026*/ 	.short	(.L_7 - .L_6)
	.align		4
.L_6:
        /*0028*/ 	.word	index@(triton_poi_fused_repeat_3)
        /*002c*/ 	.word	0x00000000
.L_7:


//--------------------- .nv.info.triton_poi_fused_repeat_3 --------------------------
	.section	.nv.info.triton_poi_fused_repeat_3,"",@"SHT_CUDA_INFO"
	.sectionflags	@""
	.align	4


	//----- nvinfo : EIATTR_CUDA_API_VERSION
	.align		4
        /*0000*/ 	.byte	0x04, 0x37
        /*0002*/ 	.short	(.L_9 - .L_8)
.L_8:
        /*0004*/ 	.word	0x0000007c


	//----- nvinfo : EIATTR_KPARAM_INFO
	.align		4
.L_9:
        /*0008*/ 	.byte	0x04, 0x17
        /*000a*/ 	.short	(.L_11 - .L_10)
.L_10:
        /*000c*/ 	.word	0x00000000
        /*0010*/ 	.short	0x0002
        /*0012*/ 	.short	0x0010
        /*0014*/ 	.byte	0x00, 0xf0, 0x11, 0x00


	//----- nvinfo : EIATTR_KPARAM_INFO
	.align		4
.L_11:
        /*0018*/ 	.byte	0x04, 0x17
        /*001a*/ 	.short	(.L_13 - .L_12)
.L_12:
        /*001c*/ 	.word	0x00000000
        /*0020*/ 	.short	0x0001
        /*0022*/ 	.short	0x0008
        /*0024*/ 	.byte	0x00, 0xf4, 0x21, 0x00


	//----- nvinfo : EIATTR_KPARAM_INFO
	.align		4
.L_13:
        /*0028*/ 	.byte	0x04, 0x17
        /*002a*/ 	.short	(.L_15 - .L_14)
.L_14:
        /*002c*/ 	.word	0x00000000
        /*0030*/ 	.short	0x0000
        /*0032*/ 	.short	0x0000
        /*0034*/ 	.byte	0x00, 0xf4, 0x21, 0x00


	//----- nvinfo : EIATTR_SPARSE_MMA_MASK
	.align		4
.L_15:
        /*0038*/ 	.byte	0x03, 0x50
        /*003a*/ 	.short	0x0000


	//----- nvinfo : EIATTR_MAXREG_COUNT
	.align		4
        /*003c*/ 	.byte	0x03, 0x1b
        /*003e*/ 	.short	0x00ff


	//----- nvinfo : EIATTR_EXIT_INSTR_OFFSETS
	.align		4
        /*0040*/ 	.byte	0x04, 0x1c
        /*0042*/ 	.short	(.L_17 - .L_16)


	//   ....[0]....
.L_16:
        /*0044*/ 	.word	0x00000160


	//   ....[1]....
        /*0048*/ 	.word	0x00000180


	//----- nvinfo : EIATTR_REQNTID
	.align		4
.L_17:
        /*004c*/ 	.byte	0x04, 0x10
        /*004e*/ 	.short	(.L_19 - .L_18)
.L_18:
        /*0050*/ 	.word	0x00000080
        /*0054*/ 	.word	0x00000001
        /*0058*/ 	.word	0x00000001


	//----- nvinfo : EIATTR_CRS_STACK_SIZE
	.align		4
.L_19:
        /*005c*/ 	.byte	0x04, 0x1e
        /*005e*/ 	.short	(.L_21 - .L_20)
.L_20:
        /*0060*/ 	.word	0x00000000


	//----- nvinfo : EIATTR_CBANK_PARAM_SIZE
	.align		4
.L_21:
        /*0064*/ 	.byte	0x03, 0x19
        /*0066*/ 	.short	0x0014


	//----- nvinfo : EIATTR_PARAM_CBANK
	.align		4
        /*0068*/ 	.byte	0x04, 0x0a
        /*006a*/ 	.short	(.L_23 - .L_22)
	.align		4
.L_22:
        /*006c*/ 	.word	index@(.nv.constant0.triton_poi_fused_repeat_3)
        /*0070*/ 	.short	0x0210
        /*0072*/ 	.short	0x0014


	//----- nvinfo : EIATTR_SW_WAR
	.align		4
.L_23:
        /*0074*/ 	.byte	0x04, 0x36
        /*0076*/ 	.short	(.L_25 - .L_24)
.L_24:
        /*0078*/ 	.word	0x00000008
.L_25:


//--------------------- .nv.callgraph             --------------------------
	.section	.nv.callgraph,"",@"SHT_CUDA_CALLGRAPH"
	.align	4
	.sectionentsize	8
	.align		4
        /*0000*/ 	.word	0x00000000
	.align		4
        /*0004*/ 	.word	0xffffffff
	.align		4
        /*0008*/ 	.word	0x00000000
	.align		4
        /*000c*/ 	.word	0xfffffffe
	.align		4
        /*0010*/ 	.word	0x00000000
	.align		4
        /*0014*/ 	.word	0xfffffffd
	.align		4
        /*0018*/ 	.word	0x00000000
	.align		4
        /*001c*/ 	.word	0xfffffffc


//--------------------- .text.triton_poi_fused_repeat_3 --------------------------
	.section	.text.triton_poi_fused_repeat_3,"ax",@progbits
	.align	128
        .global         triton_poi_fused_repeat_3
        .type           triton_poi_fused_repeat_3,@function
        .size           triton_poi_fused_repeat_3,(.L_x_3 - triton_poi_fused_repeat_3)
        .other          triton_poi_fused_repeat_3,@"STO_CUDA_ENTRY STV_DEFAULT"
triton_poi_fused_repeat_3:
.text.triton_poi_fused_repeat_3:
[----:B------:R-:W0:Y:S02]  /*0000*/  LDC R1, c[0x0][0x28] ;  /* 0x00000a00ff017b82 */ /* 0x000e240000000800 */
[----:B------:R-:W1:Y:S01]  /*0010*/  S2R R0, SR_TID.X ;  /* 0x0000000000007919 */ /* 0x000e620000002100 */
[----:B------:R-:W2:Y:S01]  /*0020*/  LDC.64 R4, c[0x0][0x218] ;  /* 0x00008600ff047b82 */ /* 0x000ea20000000a00 */
[----:B------:R-:W-:Y:S01]  /*0030*/  ULDC.64 UR4, c[0x0][0x208] ;  /* 0x0000820000047ab9 */ /* 0x000fe20000000a00 */
[----:B------:R-:W-:Y:S01]  /*0040*/  BSSY B0, `(.L_x_0) ;  /* 0x0000011000007945 */ /* 0x000fe20003800000 */
[----:B------:R-:W3:Y:S05]  /*0050*/  S2R R7, SR_CTAID.X ;  /* 0x0000000000077919 */ /* 0x000eea0000002500 */
[----:B------:R-:W4:Y:S01]  /*0060*/  LDC.64 R2, c[0x0][0x210] ;  /* 0x00008400ff027b82 */ /* 0x000f220000000a00 */
[----:B-1----:R-:W-:Y:S01]  /*0070*/  IMAD.SHL.U32 R0, R0, 0x2, RZ ;  /* 0x0000000200007824 */ /* 0x002fe200078e00ff */
[----:B---3--:R-:W-:-:S04]  /*0080*/  SHF.R.S32.HI R6, RZ, 0x17, R7 ;  /* 0x00000017ff067819 */ /* 0x008fc80000011407 */
[----:B------:R-:W-:-:S05]  /*0090*/  LOP3.LUT R0, R0, 0xfe, RZ, 0xc0, !PT ;  /* 0x000000fe00007812 */ /* 0x000fca00078ec0ff */
[----:B------:R-:W-:Y:S01]  /*00a0*/  IMAD R7, R7, 0x100, R0 ;  /* 0x0000010007077824 */ /* 0x000fe200078e0200 */
[----:B------:R-:W-:-:S03]  /*00b0*/  SGXT R0, R6, 0x1 ;  /* 0x000000010600781a */ /* 0x000fc60000000200 */
[C---:B--2---:R-:W-:Y:S01]  /*00c0*/  IMAD.WIDE R4, R7.reuse, 0x4, R4 ;  /* 0x0000000407047825 */ /* 0x044fe200078e0204 */
[----:B------:R-:W-:Y:S02]  /*00d0*/  ISETP.GE.AND P0, PT, R7, 0x400, PT ;  /* 0x000004000700780c */ /* 0x000fe40003f06270 */
[----:B------:R-:W-:-:S04]  /*00e0*/  LEA.HI R0, R0, R7, RZ, 0x8 ;  /* 0x0000000700007211 */ /* 0x000fc800078f40ff */
[----:B------:R-:W-:-:S05]  /*00f0*/  LOP3.LUT R0, R0, 0xffffff00, RZ, 0xc0, !PT ;  /* 0xffffff0000007812 */ /* 0x000fca00078ec0ff */
[----:B------:R-:W-:Y:S01]  /*0100*/  IMAD.IADD R9, R7, 0x1, -R0 ;  /* 0x0000000107097824 */ /* 0x000fe200078e0a00 */
[----:B------:R-:W-:-:S03]  /*0110*/  CS2R R6, SRZ ;  /* 0x0000000000067805 */ /* 0x000fc6000001ff00 */
[----:B----4-:R-:W-:Y:S01]  /*0120*/  IMAD.WIDE R2, R9, 0x4, R2 ;  /* 0x0000000409027825 */ /* 0x010fe200078e0202 */
[----:B------:R-:W-:Y:S06]  /*0130*/  @P0 BRA `(.L_x_1) ;  /* 0x0000000000040947 */ /* 0x000fec0003800000 */
[----:B------:R1:W5:Y:S02]  /*0140*/  LDG.E.64 R6, desc[UR4][R2.64] ;  /* 0x0000000402067981 */ /* 0x000364000c1e1b00 */
.L_x_1:
[----:B------:R-:W-:Y:S05]  /*0150*/  BSYNC B0 ;  /* 0x0000000000007941 */ /* 0x000fea0003800000 */
.L_x_0:
[----:B------:R-:W-:Y:S05]  /*0160*/  @P0 EXIT ;  /* 0x000000000000094d */ /* 0x000fea0003800000 */
[----:B-----5:R-:W-:Y:S01]  /*0170*/  STG.E.64 desc[UR4][R4.64], R6 ;  /* 0x0000000604007986 */ /* 0x020fe2000c101b04 */
[----:B------:R-:W-:Y:S05]  /*0180*/  EXIT ;  /* 0x000000000000794d */ /* 0x000fea0003800000 */
.L_x_2:
[----:B------:R-:W-:-:S00]  /*0190*/  BRA `(.L_x_2) ;  /* 0xfffffffc00fc7947 */ /* 0x000fc0000383ffff */
[----:B------:R-:W-:-:S00]  /*01a0*/  NOP ;  /* 0x0000000000007918 */ /* 0x000fc00000000000 */
        /* <DEDUP_REMOVED lines=13> */
.L_x_3:


//--------------------- .nv.constant0.triton_poi_fused_repeat_3 --------------------------
	.section	.nv.constant0.triton_poi_fused_repeat_3,"a",@progbits
	.sectionflags	@""
	.align	4
.nv.constant0.triton_poi_fused_repeat_3:
	.zero		548
